//
// Generated by NVIDIA NVVM Compiler
//
// Compiler Build ID: CL-36424714
// Cuda compilation tools, release 13.0, V13.0.88
// Based on NVVM 20.0.0
//

.version 9.0
.target sm_100
.address_size 64

	// .globl	_Z9fnvKernelP5Block
.extern .func  (.param .b32 func_retval0) vprintf
(
	.param .b64 vprintf_param_0,
	.param .b64 vprintf_param_1
)
;
// _ZZ9fnvKernelP5BlockE9foundFlag has been demoted
.global .align 1 .b8 $str[35] = {70, 111, 117, 110, 100, 32, 104, 97, 115, 104, 58, 32, 48, 120, 37, 48, 56, 120, 32, 97, 102, 116, 101, 114, 32, 37, 117, 32, 116, 114, 105, 101, 115, 10};

.visible .entry _Z9fnvKernelP5Block(
	.param .u64 .ptr .align 1 _Z9fnvKernelP5Block_param_0
)
{
	.local .align 8 .b8 	__local_depot0[8];
	.reg .b64 	%SP;
	.reg .b64 	%SPL;
	.reg .pred 	%p<13>;
	.reg .b32 	%r<48>;
	.reg .b64 	%rd<12>;
	// demoted variable
	.shared .align 4 .u32 _ZZ9fnvKernelP5BlockE9foundFlag;
	mov.u64 	%SPL, __local_depot0;
	cvta.local.u64 	%SP, %SPL;
	ld.param.u64 	%rd6, [_Z9fnvKernelP5Block_param_0];
	cvta.to.global.u64 	%rd1, %rd6;
	mov.u32 	%r9, %ctaid.x;
	mov.u32 	%r10, %ntid.x;
	mov.u32 	%r11, %tid.x;
	mad.lo.s32 	%r45, %r9, %r10, %r11;
	setp.ne.s32 	%p3, %r45, 0;
	@%p3 bra 	$L__BB0_2;
	mov.b32 	%r12, 0;
	st.shared.u32 	[_ZZ9fnvKernelP5BlockE9foundFlag], %r12;
$L__BB0_2:
	bar.sync 	0;
	setp.eq.s32 	%p4, %r45, -1;
	ld.shared.u32 	%r13, [_ZZ9fnvKernelP5BlockE9foundFlag];
	setp.ne.s32 	%p5, %r13, 0;
	or.pred  	%p6, %p4, %p5;
	@%p6 bra 	$L__BB0_9;
	add.s64 	%rd2, %rd1, 1;
	add.u64 	%rd7, %SP, 0;
	add.u64 	%rd3, %SPL, 0;
	mov.u64 	%rd8, $str;
$L__BB0_4:
	mov.b32 	%r47, -2128831035;
	mov.b32 	%r46, 0;
	mov.u64 	%rd11, %rd2;
$L__BB0_5:
	ld.global.s8 	%r17, [%rd11+-1];
	xor.b32  	%r18, %r47, %r17;
	mul.lo.s32 	%r19, %r18, 16777619;
	ld.global.s8 	%r20, [%rd11];
	xor.b32  	%r21, %r19, %r20;
	mul.lo.s32 	%r22, %r21, 16777619;
	ld.global.s8 	%r23, [%rd11+1];
	xor.b32  	%r24, %r22, %r23;
	mul.lo.s32 	%r25, %r24, 16777619;
	ld.global.s8 	%r26, [%rd11+2];
	xor.b32  	%r27, %r25, %r26;
	mul.lo.s32 	%r47, %r27, 16777619;
	add.s32 	%r46, %r46, 4;
	add.s64 	%rd11, %rd11, 4;
	setp.ne.s32 	%p7, %r46, 132;
	@%p7 bra 	$L__BB0_5;
	and.b32  	%r28, %r45, 255;
	xor.b32  	%r29, %r28, %r47;
	mul.lo.s32 	%r30, %r29, 16777619;
	shr.u32 	%r31, %r45, 8;
	and.b32  	%r32, %r31, 255;
	xor.b32  	%r33, %r32, %r30;
	mul.lo.s32 	%r34, %r33, 16777619;
	shr.u32 	%r35, %r45, 16;
	and.b32  	%r36, %r35, 255;
	xor.b32  	%r37, %r36, %r34;
	mul.lo.s32 	%r38, %r37, 16777619;
	shr.u32 	%r39, %r45, 24;
	xor.b32  	%r40, %r39, %r38;
	mul.lo.s32 	%r7, %r40, 16777619;
	setp.gt.u32 	%p9, %r7, 4095;
	mov.pred 	%p12, -1;
	@%p9 bra 	$L__BB0_8;
	mov.b32 	%r41, 1;
	st.shared.u32 	[_ZZ9fnvKernelP5BlockE9foundFlag], %r41;
	st.local.v2.u32 	[%rd3], {%r7, %r45};
	cvta.global.u64 	%rd9, %rd8;
	{ // callseq 0, 0
	.param .b64 param0;
	st.param.b64 	[param0], %rd9;
	.param .b64 param1;
	st.param.b64 	[param1], %rd7;
	.param .b32 retval0;
	call.uni (retval0), 
	vprintf, 
	(
	param0, 
	param1
	);
	ld.param.b32 	%r42, [retval0];
	} // callseq 0
	st.global.u32 	[%rd1+132], %r45;
	st.global.u32 	[%rd1+136], %r7;
	ld.shared.u32 	%r44, [_ZZ9fnvKernelP5BlockE9foundFlag];
	setp.eq.s32 	%p12, %r44, 0;
$L__BB0_8:
	add.s32 	%r45, %r45, 256;
	setp.ne.s32 	%p10, %r45, -1;
	and.pred  	%p11, %p10, %p12;
	@%p11 bra 	$L__BB0_4;
$L__BB0_9:
	ret;

}


// ===== COMPILED SASS (sm_100) =====

	.target	sm_100

	.elftype	@"ET_EXEC"


//--------------------- .note.nv.tkinfo           --------------------------
	.section	.note.nv.tkinfo,"",@"SHT_NOTE"
	.sectionflags	@"SHF_NOTE_NV_TKINFO"
	.tkinfo
        /*0018*/ 	.word	0x00000002
        /*0030*/ 	.string	""
        /*0030*/ 	.string	"ptxas"
        /*0030*/ 	.string	"Cuda compilation tools, release 13.0, V13.0.88"
        /*0030*/ 	.string	"Build cuda_13.0.r13.0/compiler.36424714_0"
        /*0030*/ 	.string	"-arch sm_100 -m 64 "



//--------------------- .note.nv.cuinfo           --------------------------
	.section	.note.nv.cuinfo,"",@"SHT_NOTE"
	.sectionflags	@"SHF_NOTE_NV_CUINFO"
        /*0018*/ 	.short	0x0002
        /*001a*/ 	.short	0x0064
        /*001c*/ 	.short	0x0082
	.zero		2


//--------------------- .nv.info                  --------------------------
	.section	.nv.info,"",@"SHT_CUDA_INFO"
	.align	4


	//----- nvinfo : EIATTR_REGCOUNT
	.align		4
        /*0000*/ 	.byte	0x04, 0x2f
        /*0002*/ 	.short	(.L_2 - .L_1)
	.align		4
.L_1:
        /*0004*/ 	.word	index@(_Z9fnvKernelP5Block)
        /*0008*/ 	.word	0x0000001e


	//----- nvinfo : EIATTR_FRAME_SIZE
	.align		4
.L_2:
        /*000c*/ 	.byte	0x04, 0x11
        /*000e*/ 	.short	(.L_4 - .L_3)
	.align		4
.L_3:
        /*0010*/ 	.word	index@(_Z9fnvKernelP5Block)
        /*0014*/ 	.word	0x00000008


	//----- nvinfo : EIATTR_MIN_STACK_SIZE
	.align		4
.L_4:
        /*0018*/ 	.byte	0x04, 0x12
        /*001a*/ 	.short	(.L_6 - .L_5)
	.align		4
.L_5:
        /*001c*/ 	.word	index@(_Z9fnvKernelP5Block)
        /*0020*/ 	.word	0x00000008
.L_6:


//--------------------- .nv.compat                --------------------------
	.section	.nv.compat,"",@"SHT_CUDA_COMPAT_INFO"
	.align	4
        /*0000*/ 	.byte	0x02, 0x09, 0x00, 0x00, 0x02, 0x02, 0x01, 0x00, 0x02, 0x05, 0x05, 0x00, 0x03, 0x07, 0x01, 0x01
        /*0010*/ 	.byte	0x02, 0x03, 0x00, 0x00, 0x02, 0x06, 0x01, 0x00, 0x04, 0x0b, 0x08, 0x00, 0x09, 0x00, 0x00, 0x00
        /*0020*/ 	.byte	0x00, 0x00, 0x00, 0x00


//--------------------- .nv.info._Z9fnvKernelP5Block --------------------------
	.section	.nv.info._Z9fnvKernelP5Block,"",@"SHT_CUDA_INFO"
	.sectionflags	@""
	.align	4


	//----- nvinfo : EIATTR_CUDA_API_VERSION
	.align		4
        /*0000*/ 	.byte	0x04, 0x37
        /*0002*/ 	.short	(.L_8 - .L_7)
.L_7:
        /*0004*/ 	.word	0x00000082


	//----- nvinfo : EIATTR_KPARAM_INFO
	.align		4
.L_8:
        /*0008*/ 	.byte	0x04, 0x17
        /*000a*/ 	.short	(.L_10 - .L_9)
.L_9:
        /*000c*/ 	.word	0x00000000
        /*0010*/ 	.short	0x0000
        /*0012*/ 	.short	0x0000
        /*0014*/ 	.byte	0x00, 0xf5, 0x21, 0x00


	//----- nvinfo : EIATTR_SPARSE_MMA_MASK
	.align		4
.L_10:
        /*0018*/ 	.byte	0x03, 0x50
        /*001a*/ 	.short	0x0000


	//----- nvinfo : EIATTR_MAXREG_COUNT
	.align		4
        /*001c*/ 	.byte	0x03, 0x1b
        /*001e*/ 	.short	0x00ff


	//----- nvinfo : EIATTR_NUM_BARRIERS
	.align		4
        /*0020*/ 	.byte	0x02, 0x4c
        /*0022*/ 	.byte	0x01
	.zero		1


	//----- nvinfo : EIATTR_EXTERNS
	.align		4
        /*0024*/ 	.byte	0x04, 0x0f
        /*0026*/ 	.short	(.L_12 - .L_11)


	//   ....[0]....
	.align		4
.L_11:
        /*0028*/ 	.word	index@(vprintf)


	//----- nvinfo : EIATTR_MERCURY_ISA_VERSION
	.align		4
.L_12:
        /*002c*/ 	.byte	0x03, 0x5f
        /*002e*/ 	.short	0x0101


	//----- nvinfo : EIATTR_VRC_CTA_INIT_COUNT
	.align		4
        /*0030*/ 	.byte	0x02, 0x4a
	.zero		1
	.zero		1


	//----- nvinfo : EIATTR_SYSCALL_OFFSETS
	.align		4
        /*0034*/ 	.byte	0x04, 0x46
        /*0036*/ 	.short	(.L_14 - .L_13)


	//   ....[0]....
.L_13:
        /*0038*/ 	.word	0x00001c30


	//----- nvinfo : EIATTR_EXIT_INSTR_OFFSETS
	.align		4
.L_14:
        /*003c*/ 	.byte	0x04, 0x1c
        /*003e*/ 	.short	(.L_16 - .L_15)


	//   ....[0]....
.L_15:
        /*0040*/ 	.word	0x00000130


	//   ....[1]....
        /*0044*/ 	.word	0x00001d00


	//----- nvinfo : EIATTR_CRS_STACK_SIZE
	.align		4
.L_16:
        /*0048*/ 	.byte	0x04, 0x1e
        /*004a*/ 	.short	(.L_18 - .L_17)
.L_17:
        /*004c*/ 	.word	0x00000000


	//----- nvinfo : EIATTR_CBANK_PARAM_SIZE
	.align		4
.L_18:
        /*0050*/ 	.byte	0x03, 0x19
        /*0052*/ 	.short	0x0008


	//----- nvinfo : EIATTR_PARAM_CBANK
	.align		4
        /*0054*/ 	.byte	0x04, 0x0a
        /*0056*/ 	.short	(.L_20 - .L_19)
	.align		4
.L_19:
        /*0058*/ 	.word	index@(.nv.constant0._Z9fnvKernelP5Block)
        /*005c*/ 	.short	0x0380
        /*005e*/ 	.short	0x0008


	//----- nvinfo : EIATTR_SW_WAR
	.align		4
.L_20:
        /*0060*/ 	.byte	0x04, 0x36
        /*0062*/ 	.short	(.L_22 - .L_21)
.L_21:
        /*0064*/ 	.word	0x00000008
.L_22:


//--------------------- .nv.callgraph             --------------------------
	.section	.nv.callgraph,"",@"SHT_CUDA_CALLGRAPH"
	.align	4
	.sectionentsize	8
	.align		4
        /*0000*/ 	.word	0x00000000
	.align		4
        /*0004*/ 	.word	0xffffffff
	.align		4
        /*0008*/ 	.word	index@(_Z9fnvKernelP5Block)
	.align		4
        /*000c*/ 	.word	index@(vprintf)
	.align		4
        /*0010*/ 	.word	0x00000000
	.align		4
        /*0014*/ 	.word	0xfffffffe
	.align		4
        /*0018*/ 	.word	0x00000000
	.align		4
        /*001c*/ 	.word	0xfffffffd
	.align		4
        /*0020*/ 	.word	0x00000000
	.align		4
        /*0024*/ 	.word	0xfffffffc


//--------------------- .nv.constant4             --------------------------
	.section	.nv.constant4,"a",@progbits
	.align	8
	.align		8
.nv.constant4:
        /*0000*/ 	.dword	vprintf
	.align		8
        /*0008*/ 	.dword	$str


//--------------------- .text._Z9fnvKernelP5Block --------------------------
	.section	.text._Z9fnvKernelP5Block,"ax",@progbits
	.align	128
        .global         _Z9fnvKernelP5Block
        .type           _Z9fnvKernelP5Block,@function
        .size           _Z9fnvKernelP5Block,(.L_x_5 - _Z9fnvKernelP5Block)
        .other          _Z9fnvKernelP5Block,@"STO_CUDA_ENTRY STV_DEFAULT"
_Z9fnvKernelP5Block:
.text._Z9fnvKernelP5Block:
[----:B------:R-:W0:Y:S01]  /*0000*/  LDC R1, c[0x0][0x37c] ;  /* 0x0000df00ff017b82 */ /* 0x000e220000000800 */
[----:B------:R-:W1:Y:S01]  /*0010*/  S2R R0, SR_TID.X ;  /* 0x0000000000007919 */ /* 0x000e620000002100 */
[----:B------:R-:W2:Y:S06]  /*0020*/  LDCU UR6, c[0x0][0x2fc] ;  /* 0x00005f80ff0677ac */ /* 0x000eac0008000800 */
[----:B------:R-:W1:Y:S01]  /*0030*/  S2UR UR4, SR_CTAID.X ;  /* 0x00000000000479c3 */ /* 0x000e620000002500 */
[----:B0-----:R-:W-:-:S07]  /*0040*/  VIADD R1, R1, 0xfffffff8 ;  /* 0xfffffff801017836 */ /* 0x001fce0000000000 */
[----:B------:R-:W1:Y:S08]  /*0050*/  LDC R19, c[0x0][0x360] ;  /* 0x0000d800ff137b82 */ /* 0x000e700000000800 */
[----:B------:R-:W0:Y:S01]  /*0060*/  S2UR UR5, SR_CgaCtaId ;  /* 0x00000000000579c3 */ /* 0x000e220000008800 */
[----:B-1----:R-:W-:Y:S01]  /*0070*/  IMAD R19, R19, UR4, R0 ;  /* 0x0000000413137c24 */ /* 0x002fe2000f8e0200 */
[----:B------:R-:W-:-:S04]  /*0080*/  UMOV UR4, 0x400 ;  /* 0x0000040000047882 */ /* 0x000fc80000000000 */
[----:B------:R-:W-:Y:S01]  /*0090*/  ISETP.NE.AND P0, PT, R19, RZ, PT ;  /* 0x000000ff1300720c */ /* 0x000fe20003f05270 */
[----:B0-----:R-:W-:-:S12]  /*00a0*/  ULEA UR4, UR5, UR4, 0x18 ;  /* 0x0000000405047291 */ /* 0x001fd8000f8ec0ff */
[----:B------:R-:W-:Y:S01]  /*00b0*/  @!P0 STS [UR4], RZ ;  /* 0x000000ffff008988 */ /* 0x000fe20008000804 */
[----:B------:R-:W-:Y:S06]  /*00c0*/  BAR.SYNC.DEFER_BLOCKING 0x0 ;  /* 0x0000000000007b1d */ /* 0x000fec0000010000 */
[----:B------:R-:W0:Y:S01]  /*00d0*/  LDS R0, [UR4] ;  /* 0x00000004ff007984 */ /* 0x000e220008000800 */
[----:B------:R-:W1:Y:S02]  /*00e0*/  LDCU UR4, c[0x0][0x2f8] ;  /* 0x00005f00ff0477ac */ /* 0x000e640008000800 */
[----:B-1----:R-:W-:-:S05]  /*00f0*/  IADD3 R2, P1, PT, R1, UR4, RZ ;  /* 0x0000000401027c10 */ /* 0x002fca000ff3e0ff */
[----:B--2---:R-:W-:Y:S01]  /*0100*/  IMAD.X R22, RZ, RZ, UR6, P1 ;  /* 0x00000006ff167e24 */ /* 0x004fe200088e06ff */
[----:B0-----:R-:W-:-:S04]  /*0110*/  ISETP.NE.AND P0, PT, R0, RZ, PT ;  /* 0x000000ff0000720c */ /* 0x001fc80003f05270 */
[----:B------:R-:W-:-:S13]  /*0120*/  ISETP.EQ.OR P0, PT, R19, -0x1, P0 ;  /* 0xffffffff1300780c */ /* 0x000fda0000702670 */
[----:B------:R-:W-:Y:S05]  /*0130*/  @P0 EXIT ;  /* 0x000000000000094d */ /* 0x000fea0003800000 */
[----:B------:R-:W0:Y:S01]  /*0140*/  LDCU.64 UR4, c[0x0][0x380] ;  /* 0x00007000ff0477ac */ /* 0x000e220008000a00 */
[----:B------:R-:W1:Y:S01]  /*0150*/  LDCU.64 UR36, c[0x0][0x358] ;  /* 0x00006b00ff2477ac */ /* 0x000e620008000a00 */
[----:B0-----:R-:W-:-:S04]  /*0160*/  UIADD3 UR4, UP0, UPT, UR4, 0x1, URZ ;  /* 0x0000000104047890 */ /* 0x001fc8000ff1e0ff */
[----:B------:R-:W-:Y:S02]  /*0170*/  UIADD3.X UR5, UPT, UPT, URZ, UR5, URZ, UP0, !UPT ;  /* 0x00000005ff057290 */ /* 0x000fe400087fe4ff */
[----:B------:R-:W-:-:S04]  /*0180*/  IMAD.U32 R16, RZ, RZ, UR4 ;  /* 0x00000004ff107e24 */ /* 0x000fc8000f8e00ff */
[----:B-1----:R-:W-:-:S07]  /*0190*/  IMAD.U32 R17, RZ, RZ, UR5 ;  /* 0x00000005ff117e24 */ /* 0x002fce000f8e00ff */
.L_x_3:
[----:B------:R-:W2:Y:S04]  /*01a0*/  LDG.E.S8 R3, desc[UR36][R16.64+-0x1] ;  /* 0xffffff2410037981 */ /* 0x000ea8000c1e1300 */
[----:B------:R-:W3:Y:S04]  /*01b0*/  LDG.E.S8 R27, desc[UR36][R16.64] ;  /* 0x00000024101b7981 */ /* 0x000ee8000c1e1300 */
[----:B------:R-:W4:Y:S04]  /*01c0*/  LDG.E.S8 R5, desc[UR36][R16.64+0x1] ;  /* 0x0000012410057981 */ /* 0x000f28000c1e1300 */
[----:B------:R-:W5:Y:S04]  /*01d0*/  LDG.E.S8 R6, desc[UR36][R16.64+0x2] ;  /* 0x0000022410067981 */ /* 0x000f68000c1e1300 */
        /* <DEDUP_REMOVED lines=15> */
[----:B------:R-:W5:Y:S01]  /*02d0*/  LDG.E.S8 R0, desc[UR36][R16.64+0x12] ;  /* 0x0000122410007981 */ /* 0x000f62000c1e1300 */
[----:B--2---:R-:W-:-:S03]  /*02e0*/  LOP3.LUT R4, R3, 0x811c9dc5, RZ, 0x3c, !PT ;  /* 0x811c9dc503047812 */ /* 0x004fc600078e3cff */
[----:B------:R-:W2:Y:S02]  /*02f0*/  LDG.E.S8 R3, desc[UR36][R16.64+0x13] ;  /* 0x0000132410037981 */ /* 0x000ea4000c1e1300 */
[----:B------:R-:W-:-:S05]  /*0300*/  IMAD R4, R4, 0x1000193, RZ ;  /* 0x0100019304047824 */ /* 0x000fca00078e02ff */
[----:B---3--:R-:W-:Y:S02]  /*0310*/  LOP3.LUT R27, R4, R27, RZ, 0x3c, !PT ;  /* 0x0000001b041b7212 */ /* 0x008fe400078e3cff */
[----:B------:R-:W3:Y:S03]  /*0320*/  LDG.E.S8 R4, desc[UR36][R16.64+0x14] ;  /* 0x0000142410047981 */ /* 0x000ee6000c1e1300 */
[----:B------:R-:W-:-:S05]  /*0330*/  IMAD R26, R27, 0x1000193, RZ ;  /* 0x010001931b1a7824 */ /* 0x000fca00078e02ff */
[----:B----4-:R-:W-:Y:S02]  /*0340*/  LOP3.LUT R26, R26, R5, RZ, 0x3c, !PT ;  /* 0x000000051a1a7212 */ /* 0x010fe400078e3cff */
[----:B------:R-:W4:Y:S03]  /*0350*/  LDG.E.S8 R5, desc[UR36][R16.64+0x15] ;  /* 0x0000152410057981 */ /* 0x000f26000c1e1300 */
[----:B------:R-:W-:-:S05]  /*0360*/  IMAD R27, R26, 0x1000193, RZ ;  /* 0x010001931a1b7824 */ /* 0x000fca00078e02ff */
[----:B-----5:R-:W-:Y:S02]  /*0370*/  LOP3.LUT R27, R27, R6, RZ, 0x3c, !PT ;  /* 0x000000061b1b7212 */ /* 0x020fe400078e3cff */
[----:B------:R-:W5:Y:S03]  /*0380*/  LDG.E.S8 R6, desc[UR36][R16.64+0x16] ;  /* 0x0000162410067981 */ /* 0x000f66000c1e1300 */
[----:B------:R-:W-:-:S05]  /*0390*/  IMAD R26, R27, 0x1000193, RZ ;  /* 0x010001931b1a7824 */ /* 0x000fca00078e02ff */
[----:B------:R-:W-:Y:S02]  /*03a0*/  LOP3.LUT R26, R26, R7, RZ, 0x3c, !PT ;  /* 0x000000071a1a7212 */ /* 0x000fe400078e3cff */
        /* <DEDUP_REMOVED lines=47> */
[----:B--2---:R-:W-:Y:S02]  /*06a0*/  LOP3.LUT R26, R26, R3, RZ, 0x3c, !PT ;  /* 0x000000031a1a7212 */ /* 0x004fe400078e3cff */
[----:B------:R-:W2:Y:S03]  /*06b0*/  LDG.E.S8 R3, desc[UR36][R16.64+0x27] ;  /* 0x0000272410037981 */ /* 0x000ea6000c1e1300 */
        /* <DEDUP_REMOVED lines=258> */
[----:B------:R-:W-:Y:S02]  /*16e0*/  IMAD R27, R26, 0x1000193, RZ ;  /* 0x010001931a1b7824 */ /* 0x000fe400078e02ff */
[----:B------:R-:W5:Y:S03]  /*16f0*/  LDG.E.S8 R26, desc[UR36][R16.64+0x7e] ;  /* 0x00007e24101a7981 */ /* 0x000f66000c1e1300 */
[----:B------:R-:W-:-:S02]  /*1700*/  LOP3.LUT R10, R27, R10, RZ, 0x3c, !PT ;  /* 0x0000000a1b0a7212 */ /* 0x000fc400078e3cff */
[----:B------:R-:W5:Y:S03]  /*1710*/  LDG.E.S8 R27, desc[UR36][R16.64+0x7f] ;  /* 0x00007f24101b7981 */ /* 0x000f66000c1e1300 */
[----:B------:R-:W-:-:S05]  /*1720*/  IMAD R10, R10, 0x1000193, RZ ;  /* 0x010001930a0a7824 */ /* 0x000fca00078e02ff */
[----:B------:R-:W-:-:S05]  /*1730*/  LOP3.LUT R10, R10, R11, RZ, 0x3c, !PT ;  /* 0x0000000b0a0a7212 */ /* 0x000fca00078e3cff */
        /* <DEDUP_REMOVED lines=26> */
[----:B--2---:R-:W-:-:S05]  /*18e0*/  LOP3.LUT R0, R0, R3, RZ, 0x3c, !PT ;  /* 0x0000000300007212 */ /* 0x004fca00078e3cff */
[----:B------:R-:W-:-:S05]  /*18f0*/  IMAD R3, R0, 0x1000193, RZ ;  /* 0x0100019300037824 */ /* 0x000fca00078e02ff */
[----:B---3--:R-:W-:-:S05]  /*1900*/  LOP3.LUT R3, R3, R4, RZ, 0x3c, !PT ;  /* 0x0000000403037212 */ /* 0x008fca00078e3cff */
[----:B------:R-:W-:-:S05]  /*1910*/  IMAD R0, R3, 0x1000193, RZ ;  /* 0x0100019303007824 */ /* 0x000fca00078e02ff */
[----:B----4-:R-:W-:-:S05]  /*1920*/  LOP3.LUT R0, R0, R5, RZ, 0x3c, !PT ;  /* 0x0000000500007212 */ /* 0x010fca00078e3cff */
[----:B------:R-:W-:-:S05]  /*1930*/  IMAD R3, R0, 0x1000193, RZ ;  /* 0x0100019300037824 */ /* 0x000fca00078e02ff */
[----:B-----5:R-:W-:-:S05]  /*1940*/  LOP3.LUT R3, R3, R6, RZ, 0x3c, !PT ;  /* 0x0000000603037212 */ /* 0x020fca00078e3cff */
        /* <DEDUP_REMOVED lines=17> */
[--C-:B------:R-:W-:Y:S02]  /*1a60*/  LOP3.LUT R0, R0, 0xff, R19.reuse, 0x78, !PT ;  /* 0x000000ff00007812 */ /* 0x100fe400078e7813 */
[----:B------:R-:W-:-:S03]  /*1a70*/  SHF.R.U32.HI R3, RZ, 0x8, R19 ;  /* 0x00000008ff037819 */ /* 0x000fc60000011613 */
[----:B------:R-:W-:-:S05]  /*1a80*/  IMAD R0, R0, 0x1000193, RZ ;  /* 0x0100019300007824 */ /* 0x000fca00078e02ff */
[----:B------:R-:W-:Y:S02]  /*1a90*/  LOP3.LUT R0, R0, 0xff, R3, 0x78, !PT ;  /* 0x000000ff00007812 */ /* 0x000fe400078e7803 */
[----:B------:R-:W-:-:S03]  /*1aa0*/  SHF.R.U32.HI R3, RZ, 0x10, R19 ;  /* 0x00000010ff037819 */ /* 0x000fc60000011613 */
[----:B------:R-:W-:-:S05]  /*1ab0*/  IMAD R0, R0, 0x1000193, RZ ;  /* 0x0100019300007824 */ /* 0x000fca00078e02ff */
[----:B------:R-:W-:Y:S02]  /*1ac0*/  LOP3.LUT R0, R0, 0xff, R3, 0x78, !PT ;  /* 0x000000ff00007812 */ /* 0x000fe400078e7803 */
[----:B------:R-:W-:-:S03]  /*1ad0*/  SHF.R.U32.HI R3, RZ, 0x18, R19 ;  /* 0x00000018ff037819 */ /* 0x000fc60000011613 */
[----:B------:R-:W-:-:S05]  /*1ae0*/  IMAD R0, R0, 0x1000193, RZ ;  /* 0x0100019300007824 */ /* 0x000fca00078e02ff */
[----:B------:R-:W-:-:S05]  /*1af0*/  LOP3.LUT R0, R3, R0, RZ, 0x3c, !PT ;  /* 0x0000000003007212 */ /* 0x000fca00078e3cff */
[----:B------:R-:W-:-:S05]  /*1b00*/  IMAD R18, R0, 0x1000193, RZ ;  /* 0x0100019300127824 */ /* 0x000fca00078e02ff */
[----:B------:R-:W-:Y:S01]  /*1b10*/  ISETP.GT.U32.AND P1, PT, R18, 0xfff, PT ;  /* 0x00000fff1200780c */ /* 0x000fe20003f24070 */
[----:B------:R-:W-:Y:S01]  /*1b20*/  BSSY.RECONVERGENT B6, `(.L_x_0) ;  /* 0x000001a000067945 */ /* 0x000fe20003800200 */
[----:B------:R-:W-:-:S11]  /*1b30*/  PLOP3.LUT P0, PT, PT, PT, PT, 0x80, 0x8 ;  /* 0x000000000008781c */ /* 0x000fd60003f0f070 */
[----:B------:R-:W-:Y:S05]  /*1b40*/  @P1 BRA `(.L_x_1) ;  /* 0x00000000005c1947 */ /* 0x000fea0003800000 */
[----:B------:R-:W0:Y:S01]  /*1b50*/  S2UR UR5, SR_CgaCtaId ;  /* 0x00000000000579c3 */ /* 0x000e220000008800 */
[----:B------:R-:W-:Y:S01]  /*1b60*/  UMOV UR4, 0x400 ;  /* 0x0000040000047882 */ /* 0x000fe20000000000 */
[----:B------:R-:W-:Y:S01]  /*1b70*/  IMAD.MOV.U32 R3, RZ, RZ, 0x1 ;  /* 0x00000001ff037424 */ /* 0x000fe200078e00ff */
[----:B------:R-:W-:Y:S01]  /*1b80*/  MOV R0, 0x0 ;  /* 0x0000000000007802 */ /* 0x000fe20000000f00 */
[----:B------:R1:W-:Y:S01]  /*1b90*/  STL.64 [R1], R18 ;  /* 0x0000001201007387 */ /* 0x0003e20000100a00 */
[----:B------:R-:W2:Y:S01]  /*1ba0*/  LDCU.64 UR6, c[0x4][0x8] ;  /* 0x01000100ff0677ac */ /* 0x000ea20008000a00 */
[----:B------:R-:W-:Y:S02]  /*1bb0*/  IMAD.MOV.U32 R6, RZ, RZ, R2 ;  /* 0x000000ffff067224 */ /* 0x000fe400078e0002 */
[----:B------:R1:W3:Y:S01]  /*1bc0*/  LDC.64 R8, c[0x4][R0] ;  /* 0x0100000000087b82 */ /* 0x0002e20000000a00 */
[----:B------:R-:W-:Y:S02]  /*1bd0*/  IMAD.MOV.U32 R7, RZ, RZ, R22 ;  /* 0x000000ffff077224 */ /* 0x000fe400078e0016 */
[----:B--2---:R-:W-:Y:S01]  /*1be0*/  IMAD.U32 R4, RZ, RZ, UR6 ;  /* 0x00000006ff047e24 */ /* 0x004fe2000f8e00ff */
[----:B0-----:R-:W-:Y:S01]  /*1bf0*/  ULEA UR4, UR5, UR4, 0x18 ;  /* 0x0000000405047291 */ /* 0x001fe2000f8ec0ff */
[----:B------:R-:W-:-:S08]  /*1c00*/  IMAD.U32 R5, RZ, RZ, UR7 ;  /* 0x00000007ff057e24 */ /* 0x000fd0000f8e00ff */
[----:B------:R1:W-:Y:S03]  /*1c10*/  STS [UR4], R3 ;  /* 0x00000003ff007988 */ /* 0x0003e60008000804 */
[----:B------:R-:W-:-:S07]  /*1c20*/  LEPC R20, `(.L_x_2) ;  /* 0x000000001014794e */ /* 0x000fce0000000000 */
[----:B-1-3--:R-:W-:Y:S05]  /*1c30*/  CALL.ABS.NOINC R8 ;  /* 0x0000000008007343 */ /* 0x00afea0003c00000 */
.L_x_2:
[----:B------:R-:W0:Y:S01]  /*1c40*/  S2UR UR5, SR_CgaCtaId ;  /* 0x00000000000579c3 */ /* 0x000e220000008800 */
[----:B------:R-:W-:-:S07]  /*1c50*/  UMOV UR4, 0x400 ;  /* 0x0000040000047882 */ /* 0x000fce0000000000 */
[----:B------:R-:W1:Y:S01]  /*1c60*/  LDC.64 R4, c[0x0][0x380] ;  /* 0x0000e000ff047b82 */ /* 0x000e620000000a00 */
[----:B0-----:R-:W-:Y:S01]  /*1c70*/  ULEA UR4, UR5, UR4, 0x18 ;  /* 0x0000000405047291 */ /* 0x001fe2000f8ec0ff */
[----:B-1----:R-:W-:Y:S08]  /*1c80*/  STG.E desc[UR36][R4.64+0x88], R18 ;  /* 0x0000881204007986 */ /* 0x002ff0000c101924 */
[----:B------:R-:W0:Y:S04]  /*1c90*/  LDS R0, [UR4] ;  /* 0x00000004ff007984 */ /* 0x000e280008000800 */
[----:B------:R1:W-:Y:S02]  /*1ca0*/  STG.E desc[UR36][R4.64+0x84], R19 ;  /* 0x0000841304007986 */ /* 0x0003e4000c101924 */
[----:B01----:R-:W-:-:S13]  /*1cb0*/  ISETP.EQ.AND P0, PT, R0, RZ, PT ;  /* 0x000000ff0000720c */ /* 0x003fda0003f02270 */
.L_x_1:
[----:B------:R-:W-:Y:S05]  /*1cc0*/  BSYNC.RECONVERGENT B6 ;  /* 0x0000000000067941 */ /* 0x000fea0003800200 */
.L_x_0:
[----:B------:R-:W-:-:S05]  /*1cd0*/  VIADD R19, R19, 0x100 ;  /* 0x0000010013137836 */ /* 0x000fca0000000000 */
[----:B------:R-:W-:-:S13]  /*1ce0*/  ISETP.NE.AND P1, PT, R19, -0x1, PT ;  /* 0xffffffff1300780c */ /* 0x000fda0003f25270 */
[----:B------:R-:W-:Y:S05]  /*1cf0*/  @P0 BRA P1, `(.L_x_3) ;  /* 0xffffffe400280947 */ /* 0x000fea000083ffff */
[----:B------:R-:W-:Y:S05]  /*1d00*/  EXIT ;  /* 0x000000000000794d */ /* 0x000fea0003800000 */
.L_x_4:
[----:B------:R-:W-:-:S00]  /*1d10*/  BRA `(.L_x_4) ;  /* 0xfffffffc00fc7947 */ /* 0x000fc0000383ffff */
[----:B------:R-:W-:-:S00]  /*1d20*/  NOP ;  /* 0x0000000000007918 */ /* 0x000fc00000000000 */
        /* <DEDUP_REMOVED lines=13> */
.L_x_5:


//--------------------- .nv.global.init           --------------------------
	.section	.nv.global.init,"aw",@progbits
.nv.global.init:
	.type		$str,@object
	.size		$str,(.L_0 - $str)
$str:
        /*0000*/ 	.byte	0x46, 0x6f, 0x75, 0x6e, 0x64, 0x20, 0x68, 0x61, 0x73, 0x68, 0x3a, 0x20, 0x30, 0x78, 0x25, 0x30
        /*0010*/ 	.byte	0x38, 0x78, 0x20, 0x61, 0x66, 0x74, 0x65, 0x72, 0x20, 0x25, 0x75, 0x20, 0x74, 0x72, 0x69, 0x65
        /*0020*/ 	.byte	0x73, 0x0a, 0x00
.L_0:


//--------------------- .nv.shared._Z9fnvKernelP5Block --------------------------
	.section	.nv.shared._Z9fnvKernelP5Block,"aw",@nobits
	.sectionflags	@""
	.align	4
.nv.shared._Z9fnvKernelP5Block:
	.zero		1028


//--------------------- .nv.shared.reserved.0     --------------------------
	.section	.nv.shared.reserved.0,"aw",@nobits
	.weak		__nv_reservedSMEM_offset_0_alias
	.size		__nv_reservedSMEM_offset_0_alias, 0, 64
	.other		__nv_reservedSMEM_offset_0_alias,@"STO_CUDA_RESERVED_SHARED STV_DEFAULT"
__nv_reservedSMEM_offset_0_alias:
	.zero		0
	.zero		64


//--------------------- .nv.constant0._Z9fnvKernelP5Block --------------------------
	.section	.nv.constant0._Z9fnvKernelP5Block,"a",@progbits
	.sectionflags	@""
	.align	4
.nv.constant0._Z9fnvKernelP5Block:
	.zero		904


//--------------------- SYMBOLS --------------------------

	.type		.nv.reservedSmem.offset0,@object
	.size		.nv.reservedSmem.offset0,0x4
	.type		.nv.reservedSmem.cap,@object
	.size		.nv.reservedSmem.cap,0x4
	.type		vprintf,@function
